//
// Generated by NVIDIA NVVM Compiler
//
// Compiler Build ID: CL-36424714
// Cuda compilation tools, release 13.0, V13.0.88
// Based on NVVM 20.0.0
//

.version 9.0
.target sm_100
.address_size 64

	// .globl	_Z15even_only_blockPii

.visible .entry _Z15even_only_blockPii(
	.param .u64 .ptr .align 1 _Z15even_only_blockPii_param_0,
	.param .u32 _Z15even_only_blockPii_param_1
)
{
	.reg .pred 	%p<3>;
	.reg .b32 	%r<7>;
	.reg .b64 	%rd<5>;

	ld.param.u64 	%rd2, [_Z15even_only_blockPii_param_0];
	ld.param.u32 	%r4, [_Z15even_only_blockPii_param_1];
	mov.u32 	%r5, %ctaid.x;
	shl.b32 	%r1, %r5, 1;
	add.s32 	%r6, %r4, -2;
	setp.gt.s32 	%p1, %r1, %r6;
	@%p1 bra 	$L__BB0_3;
	cvta.to.global.u64 	%rd3, %rd2;
	mul.wide.u32 	%rd4, %r1, 4;
	add.s64 	%rd1, %rd3, %rd4;
	ld.global.u32 	%r2, [%rd1];
	ld.global.u32 	%r3, [%rd1+4];
	setp.le.s32 	%p2, %r2, %r3;
	@%p2 bra 	$L__BB0_3;
	st.global.u32 	[%rd1], %r3;
	st.global.u32 	[%rd1+4], %r2;
$L__BB0_3:
	ret;

}
	// .globl	_Z14odd_only_blockPii
.visible .entry _Z14odd_only_blockPii(
	.param .u64 .ptr .align 1 _Z14odd_only_blockPii_param_0,
	.param .u32 _Z14odd_only_blockPii_param_1
)
{
	.reg .pred 	%p<3>;
	.reg .b32 	%r<7>;
	.reg .b64 	%rd<5>;

	ld.param.u64 	%rd2, [_Z14odd_only_blockPii_param_0];
	ld.param.u32 	%r4, [_Z14odd_only_blockPii_param_1];
	mov.u32 	%r5, %ctaid.x;
	shl.b32 	%r1, %r5, 1;
	add.s32 	%r6, %r4, -2;
	setp.ge.s32 	%p1, %r1, %r6;
	@%p1 bra 	$L__BB1_3;
	cvta.to.global.u64 	%rd3, %rd2;
	mul.wide.u32 	%rd4, %r1, 4;
	add.s64 	%rd1, %rd3, %rd4;
	ld.global.u32 	%r2, [%rd1+4];
	ld.global.u32 	%r3, [%rd1+8];
	setp.le.s32 	%p2, %r2, %r3;
	@%p2 bra 	$L__BB1_3;
	st.global.u32 	[%rd1+4], %r3;
	st.global.u32 	[%rd1+8], %r2;
$L__BB1_3:
	ret;

}
	// .globl	_Z17even_block_threadPii
.visible .entry _Z17even_block_threadPii(
	.param .u64 .ptr .align 1 _Z17even_block_threadPii_param_0,
	.param .u32 _Z17even_block_threadPii_param_1
)
{
	.reg .pred 	%p<3>;
	.reg .b32 	%r<10>;
	.reg .b64 	%rd<5>;

	ld.param.u64 	%rd2, [_Z17even_block_threadPii_param_0];
	ld.param.u32 	%r4, [_Z17even_block_threadPii_param_1];
	mov.u32 	%r5, %tid.x;
	mov.u32 	%r6, %ctaid.x;
	mov.u32 	%r7, %ntid.x;
	mad.lo.s32 	%r8, %r6, %r7, %r5;
	shl.b32 	%r1, %r8, 1;
	add.s32 	%r9, %r4, -2;
	setp.gt.s32 	%p1, %r1, %r9;
	@%p1 bra 	$L__BB2_3;
	cvta.to.global.u64 	%rd3, %rd2;
	mul.wide.s32 	%rd4, %r1, 4;
	add.s64 	%rd1, %rd3, %rd4;
	ld.global.u32 	%r2, [%rd1];
	ld.global.u32 	%r3, [%rd1+4];
	setp.le.s32 	%p2, %r2, %r3;
	@%p2 bra 	$L__BB2_3;
	st.global.u32 	[%rd1], %r3;
	st.global.u32 	[%rd1+4], %r2;
$L__BB2_3:
	ret;

}
	// .globl	_Z16odd_block_threadPii
.visible .entry _Z16odd_block_threadPii(
	.param .u64 .ptr .align 1 _Z16odd_block_threadPii_param_0,
	.param .u32 _Z16odd_block_threadPii_param_1
)
{
	.reg .pred 	%p<3>;
	.reg .b32 	%r<10>;
	.reg .b64 	%rd<5>;

	ld.param.u64 	%rd2, [_Z16odd_block_threadPii_param_0];
	ld.param.u32 	%r4, [_Z16odd_block_threadPii_param_1];
	mov.u32 	%r5, %tid.x;
	mov.u32 	%r6, %ctaid.x;
	mov.u32 	%r7, %ntid.x;
	mad.lo.s32 	%r8, %r6, %r7, %r5;
	shl.b32 	%r1, %r8, 1;
	add.s32 	%r9, %r4, -2;
	setp.ge.s32 	%p1, %r1, %r9;
	@%p1 bra 	$L__BB3_3;
	cvta.to.global.u64 	%rd3, %rd2;
	mul.wide.s32 	%rd4, %r1, 4;
	add.s64 	%rd1, %rd3, %rd4;
	ld.global.u32 	%r2, [%rd1+4];
	ld.global.u32 	%r3, [%rd1+8];
	setp.le.s32 	%p2, %r2, %r3;
	@%p2 bra 	$L__BB3_3;
	st.global.u32 	[%rd1+4], %r3;
	st.global.u32 	[%rd1+8], %r2;
$L__BB3_3:
	ret;

}
	// .globl	_Z18mergeSort_parallelPiS_ii
.visible .entry _Z18mergeSort_parallelPiS_ii(
	.param .u64 .ptr .align 1 _Z18mergeSort_parallelPiS_ii_param_0,
	.param .u64 .ptr .align 1 _Z18mergeSort_parallelPiS_ii_param_1,
	.param .u32 _Z18mergeSort_parallelPiS_ii_param_2,
	.param .u32 _Z18mergeSort_parallelPiS_ii_param_3
)
{
	.reg .pred 	%p<20>;
	.reg .b32 	%r<86>;
	.reg .b64 	%rd<29>;

	ld.param.u64 	%rd7, [_Z18mergeSort_parallelPiS_ii_param_0];
	ld.param.u64 	%rd8, [_Z18mergeSort_parallelPiS_ii_param_1];
	ld.param.u32 	%r40, [_Z18mergeSort_parallelPiS_ii_param_2];
	ld.param.u32 	%r41, [_Z18mergeSort_parallelPiS_ii_param_3];
	cvta.to.global.u64 	%rd1, %rd7;
	cvta.to.global.u64 	%rd2, %rd8;
	mov.u32 	%r42, %tid.x;
	mov.u32 	%r43, %ctaid.x;
	mov.u32 	%r44, %ntid.x;
	mad.lo.s32 	%r45, %r43, %r44, %r42;
	mul.lo.s32 	%r46, %r45, %r41;
	shl.b32 	%r1, %r46, 1;
	setp.ge.s32 	%p1, %r1, %r40;
	@%p1 bra 	$L__BB4_16;
	add.s32 	%r2, %r1, %r41;
	add.s32 	%r47, %r2, %r41;
	min.s32 	%r3, %r47, %r40;
	setp.lt.s32 	%p2, %r41, 1;
	setp.ge.s32 	%p3, %r2, %r3;
	or.pred  	%p4, %p2, %p3;
	mov.u32 	%r77, %r1;
	mov.u32 	%r72, %r1;
	mov.u32 	%r78, %r2;
	@%p4 bra 	$L__BB4_2;
	bra.uni 	$L__BB4_17;
$L__BB4_2:
	min.s32 	%r55, %r40, %r2;
	setp.le.s32 	%p10, %r55, %r72;
	@%p10 bra 	$L__BB4_9;
	add.s32 	%r56, %r72, 1;
	max.s32 	%r7, %r55, %r56;
	sub.s32 	%r57, %r7, %r72;
	and.b32  	%r8, %r57, 3;
	setp.eq.s32 	%p11, %r8, 0;
	mov.u32 	%r76, %r72;
	@%p11 bra 	$L__BB4_6;
	neg.s32 	%r73, %r8;
	mov.u32 	%r76, %r72;
$L__BB4_5:
	.pragma "nounroll";
	mul.wide.s32 	%rd15, %r76, 4;
	add.s64 	%rd16, %rd1, %rd15;
	add.s32 	%r76, %r76, 1;
	mul.wide.s32 	%rd17, %r77, 4;
	add.s64 	%rd18, %rd2, %rd17;
	ld.global.u32 	%r58, [%rd16];
	add.s32 	%r77, %r77, 1;
	st.global.u32 	[%rd18], %r58;
	add.s32 	%r73, %r73, 1;
	setp.ne.s32 	%p12, %r73, 0;
	@%p12 bra 	$L__BB4_5;
$L__BB4_6:
	sub.s32 	%r59, %r72, %r7;
	setp.gt.u32 	%p13, %r59, -4;
	@%p13 bra 	$L__BB4_9;
	add.s64 	%rd3, %rd2, 8;
	add.s64 	%rd4, %rd1, 8;
$L__BB4_8:
	mul.wide.s32 	%rd19, %r77, 4;
	add.s64 	%rd20, %rd3, %rd19;
	mul.wide.s32 	%rd21, %r76, 4;
	add.s64 	%rd22, %rd4, %rd21;
	ld.global.u32 	%r60, [%rd22+-8];
	st.global.u32 	[%rd20+-8], %r60;
	ld.global.u32 	%r61, [%rd22+-4];
	st.global.u32 	[%rd20+-4], %r61;
	ld.global.u32 	%r62, [%rd22];
	st.global.u32 	[%rd20], %r62;
	add.s32 	%r76, %r76, 4;
	ld.global.u32 	%r63, [%rd22+4];
	add.s32 	%r77, %r77, 4;
	st.global.u32 	[%rd20+4], %r63;
	setp.lt.s32 	%p14, %r76, %r55;
	@%p14 bra 	$L__BB4_8;
$L__BB4_9:
	setp.ge.s32 	%p15, %r1, %r3;
	@%p15 bra 	$L__BB4_16;
	sub.s32 	%r64, %r3, %r1;
	and.b32  	%r24, %r64, 3;
	setp.eq.s32 	%p16, %r24, 0;
	mov.u32 	%r81, %r1;
	@%p16 bra 	$L__BB4_13;
	neg.s32 	%r79, %r24;
	mov.u32 	%r81, %r1;
$L__BB4_12:
	.pragma "nounroll";
	mul.wide.s32 	%rd23, %r81, 4;
	add.s64 	%rd24, %rd1, %rd23;
	add.s64 	%rd25, %rd2, %rd23;
	ld.global.u32 	%r65, [%rd25];
	st.global.u32 	[%rd24], %r65;
	add.s32 	%r81, %r81, 1;
	add.s32 	%r79, %r79, 1;
	setp.ne.s32 	%p17, %r79, 0;
	@%p17 bra 	$L__BB4_12;
$L__BB4_13:
	sub.s32 	%r66, %r1, %r3;
	setp.gt.u32 	%p18, %r66, -4;
	@%p18 bra 	$L__BB4_16;
	sub.s32 	%r84, %r81, %r3;
	add.s64 	%rd5, %rd2, 8;
	add.s64 	%rd6, %rd1, 8;
$L__BB4_15:
	mul.wide.s32 	%rd26, %r81, 4;
	add.s64 	%rd27, %rd5, %rd26;
	add.s64 	%rd28, %rd6, %rd26;
	ld.global.u32 	%r67, [%rd27+-8];
	st.global.u32 	[%rd28+-8], %r67;
	ld.global.u32 	%r68, [%rd27+-4];
	st.global.u32 	[%rd28+-4], %r68;
	ld.global.u32 	%r69, [%rd27];
	st.global.u32 	[%rd28], %r69;
	ld.global.u32 	%r70, [%rd27+4];
	st.global.u32 	[%rd28+4], %r70;
	add.s32 	%r81, %r81, 4;
	add.s32 	%r84, %r84, 4;
	setp.ne.s32 	%p19, %r84, 0;
	@%p19 bra 	$L__BB4_15;
$L__BB4_16:
	ret;
$L__BB4_17:
	mul.wide.s32 	%rd9, %r72, 4;
	add.s64 	%rd10, %rd1, %rd9;
	ld.global.u32 	%r48, [%rd10];
	mul.wide.s32 	%rd11, %r78, 4;
	add.s64 	%rd12, %rd1, %rd11;
	ld.global.u32 	%r50, [%rd12];
	setp.ge.s32 	%p5, %r48, %r50;
	setp.lt.s32 	%p6, %r48, %r50;
	selp.u32 	%r52, 1, 0, %p6;
	add.s32 	%r72, %r72, %r52;
	selp.u32 	%r53, 1, 0, %p5;
	add.s32 	%r78, %r78, %r53;
	min.s32 	%r54, %r48, %r50;
	mul.wide.s32 	%rd13, %r77, 4;
	add.s64 	%rd14, %rd2, %rd13;
	st.global.u32 	[%rd14], %r54;
	add.s32 	%r77, %r77, 1;
	setp.lt.s32 	%p7, %r72, %r2;
	setp.lt.s32 	%p8, %r78, %r3;
	and.pred  	%p9, %p7, %p8;
	@%p9 bra 	$L__BB4_17;
	bra.uni 	$L__BB4_2;

}


// ===== COMPILED SASS (sm_100) =====

	.target	sm_100

	.elftype	@"ET_EXEC"


//--------------------- .note.nv.tkinfo           --------------------------
	.section	.note.nv.tkinfo,"",@"SHT_NOTE"
	.sectionflags	@"SHF_NOTE_NV_TKINFO"
	.tkinfo
        /*0018*/ 	.word	0x00000002
        /*0030*/ 	.string	""
        /*0030*/ 	.string	"ptxas"
        /*0030*/ 	.string	"Cuda compilation tools, release 13.0, V13.0.88"
        /*0030*/ 	.string	"Build cuda_13.0.r13.0/compiler.36424714_0"
        /*0030*/ 	.string	"-arch sm_100 -m 64 "



//--------------------- .note.nv.cuinfo           --------------------------
	.section	.note.nv.cuinfo,"",@"SHT_NOTE"
	.sectionflags	@"SHF_NOTE_NV_CUINFO"
        /*0018*/ 	.short	0x0002
        /*001a*/ 	.short	0x0064
        /*001c*/ 	.short	0x0082
	.zero		2


//--------------------- .nv.info                  --------------------------
	.section	.nv.info,"",@"SHT_CUDA_INFO"
	.align	4


	//----- nvinfo : EIATTR_REGCOUNT
	.align		4
        /*0000*/ 	.byte	0x04, 0x2f
        /*0002*/ 	.short	(.L_1 - .L_0)
	.align		4
.L_0:
        /*0004*/ 	.word	index@(_Z15even_only_blockPii)
        /*0008*/ 	.word	0x00000008


	//----- nvinfo : EIATTR_FRAME_SIZE
	.align		4
.L_1:
        /*000c*/ 	.byte	0x04, 0x11
        /*000e*/ 	.short	(.L_3 - .L_2)
	.align		4
.L_2:
        /*0010*/ 	.word	index@(_Z15even_only_blockPii)
        /*0014*/ 	.word	0x00000000


	//----- nvinfo : EIATTR_REGCOUNT
	.align		4
.L_3:
        /*0018*/ 	.byte	0x04, 0x2f
        /*001a*/ 	.short	(.L_5 - .L_4)
	.align		4
.L_4:
        /*001c*/ 	.word	index@(_Z14odd_only_blockPii)
        /*0020*/ 	.word	0x00000008


	//----- nvinfo : EIATTR_FRAME_SIZE
	.align		4
.L_5:
        /*0024*/ 	.byte	0x04, 0x11
        /*0026*/ 	.short	(.L_7 - .L_6)
	.align		4
.L_6:
        /*0028*/ 	.word	index@(_Z14odd_only_blockPii)
        /*002c*/ 	.word	0x00000000


	//----- nvinfo : EIATTR_REGCOUNT
	.align		4
.L_7:
        /*0030*/ 	.byte	0x04, 0x2f
        /*0032*/ 	.short	(.L_9 - .L_8)
	.align		4
.L_8:
        /*0034*/ 	.word	index@(_Z17even_block_threadPii)
        /*0038*/ 	.word	0x00000008


	//----- nvinfo : EIATTR_FRAME_SIZE
	.align		4
.L_9:
        /*003c*/ 	.byte	0x04, 0x11
        /*003e*/ 	.short	(.L_11 - .L_10)
	.align		4
.L_10:
        /*0040*/ 	.word	index@(_Z17even_block_threadPii)
        /*0044*/ 	.word	0x00000000


	//----- nvinfo : EIATTR_REGCOUNT
	.align		4
.L_11:
        /*0048*/ 	.byte	0x04, 0x2f
        /*004a*/ 	.short	(.L_13 - .L_12)
	.align		4
.L_12:
        /*004c*/ 	.word	index@(_Z16odd_block_threadPii)
        /*0050*/ 	.word	0x00000008


	//----- nvinfo : EIATTR_FRAME_SIZE
	.align		4
.L_13:
        /*0054*/ 	.byte	0x04, 0x11
        /*0056*/ 	.short	(.L_15 - .L_14)
	.align		4
.L_14:
        /*0058*/ 	.word	index@(_Z16odd_block_threadPii)
        /*005c*/ 	.word	0x00000000


	//----- nvinfo : EIATTR_REGCOUNT
	.align		4
.L_15:
        /*0060*/ 	.byte	0x04, 0x2f
        /*0062*/ 	.short	(.L_17 - .L_16)
	.align		4
.L_16:
        /*0064*/ 	.word	index@(_Z18mergeSort_parallelPiS_ii)
        /*0068*/ 	.word	0x0000001a


	//----- nvinfo : EIATTR_FRAME_SIZE
	.align		4
.L_17:
        /*006c*/ 	.byte	0x04, 0x11
        /*006e*/ 	.short	(.L_19 - .L_18)
	.align		4
.L_18:
        /*0070*/ 	.word	index@(_Z18mergeSort_parallelPiS_ii)
        /*0074*/ 	.word	0x00000000


	//----- nvinfo : EIATTR_MIN_STACK_SIZE
	.align		4
.L_19:
        /*0078*/ 	.byte	0x04, 0x12
        /*007a*/ 	.short	(.L_21 - .L_20)
	.align		4
.L_20:
        /*007c*/ 	.word	index@(_Z18mergeSort_parallelPiS_ii)
        /*0080*/ 	.word	0x00000000


	//----- nvinfo : EIATTR_MIN_STACK_SIZE
	.align		4
.L_21:
        /*0084*/ 	.byte	0x04, 0x12
        /*0086*/ 	.short	(.L_23 - .L_22)
	.align		4
.L_22:
        /*0088*/ 	.word	index@(_Z16odd_block_threadPii)
        /*008c*/ 	.word	0x00000000


	//----- nvinfo : EIATTR_MIN_STACK_SIZE
	.align		4
.L_23:
        /*0090*/ 	.byte	0x04, 0x12
        /*0092*/ 	.short	(.L_25 - .L_24)
	.align		4
.L_24:
        /*0094*/ 	.word	index@(_Z17even_block_threadPii)
        /*0098*/ 	.word	0x00000000


	//----- nvinfo : EIATTR_MIN_STACK_SIZE
	.align		4
.L_25:
        /*009c*/ 	.byte	0x04, 0x12
        /*009e*/ 	.short	(.L_27 - .L_26)
	.align		4
.L_26:
        /*00a0*/ 	.word	index@(_Z14odd_only_blockPii)
        /*00a4*/ 	.word	0x00000000


	//----- nvinfo : EIATTR_MIN_STACK_SIZE
	.align		4
.L_27:
        /*00a8*/ 	.byte	0x04, 0x12
        /*00aa*/ 	.short	(.L_29 - .L_28)
	.align		4
.L_28:
        /*00ac*/ 	.word	index@(_Z15even_only_blockPii)
        /*00b0*/ 	.word	0x00000000
.L_29:


//--------------------- .nv.compat                --------------------------
	.section	.nv.compat,"",@"SHT_CUDA_COMPAT_INFO"
	.align	4
        /*0000*/ 	.byte	0x02, 0x09, 0x00, 0x00, 0x02, 0x02, 0x01, 0x00, 0x02, 0x05, 0x05, 0x00, 0x03, 0x07, 0x01, 0x01
        /*0010*/ 	.byte	0x02, 0x03, 0x00, 0x00, 0x02, 0x06, 0x01, 0x00, 0x04, 0x0b, 0x08, 0x00, 0x09, 0x00, 0x00, 0x00
        /*0020*/ 	.byte	0x00, 0x00, 0x00, 0x00


//--------------------- .nv.info._Z18mergeSort_parallelPiS_ii --------------------------
	.section	.nv.info._Z18mergeSort_parallelPiS_ii,"",@"SHT_CUDA_INFO"
	.sectionflags	@""
	.align	4


	//----- nvinfo : EIATTR_CUDA_API_VERSION
	.align		4
        /*0000*/ 	.byte	0x04, 0x37
        /*0002*/ 	.short	(.L_31 - .L_30)
.L_30:
        /*0004*/ 	.word	0x00000082


	//----- nvinfo : EIATTR_KPARAM_INFO
	.align		4
.L_31:
        /*0008*/ 	.byte	0x04, 0x17
        /*000a*/ 	.short	(.L_33 - .L_32)
.L_32:
        /*000c*/ 	.word	0x00000000
        /*0010*/ 	.short	0x0003
        /*0012*/ 	.short	0x0014
        /*0014*/ 	.byte	0x00, 0xf0, 0x11, 0x00


	//----- nvinfo : EIATTR_KPARAM_INFO
	.align		4
.L_33:
        /*0018*/ 	.byte	0x04, 0x17
        /*001a*/ 	.short	(.L_35 - .L_34)
.L_34:
        /*001c*/ 	.word	0x00000000
        /*0020*/ 	.short	0x0002
        /*0022*/ 	.short	0x0010
        /*0024*/ 	.byte	0x00, 0xf0, 0x11, 0x00


	//----- nvinfo : EIATTR_KPARAM_INFO
	.align		4
.L_35:
        /*0028*/ 	.byte	0x04, 0x17
        /*002a*/ 	.short	(.L_37 - .L_36)
.L_36:
        /*002c*/ 	.word	0x00000000
        /*0030*/ 	.short	0x0001
        /*0032*/ 	.short	0x0008
        /*0034*/ 	.byte	0x00, 0xf5, 0x21, 0x00


	//----- nvinfo : EIATTR_KPARAM_INFO
	.align		4
.L_37:
        /*0038*/ 	.byte	0x04, 0x17
        /*003a*/ 	.short	(.L_39 - .L_38)
.L_38:
        /*003c*/ 	.word	0x00000000
        /*0040*/ 	.short	0x0000
        /*0042*/ 	.short	0x0000
        /*0044*/ 	.byte	0x00, 0xf5, 0x21, 0x00


	//----- nvinfo : EIATTR_SPARSE_MMA_MASK
	.align		4
.L_39:
        /*0048*/ 	.byte	0x03, 0x50
        /*004a*/ 	.short	0x0000


	//----- nvinfo : EIATTR_MAXREG_COUNT
	.align		4
        /*004c*/ 	.byte	0x03, 0x1b
        /*004e*/ 	.short	0x00ff


	//----- nvinfo : EIATTR_MERCURY_ISA_VERSION
	.align		4
        /*0050*/ 	.byte	0x03, 0x5f
        /*0052*/ 	.short	0x0101


	//----- nvinfo : EIATTR_VRC_CTA_INIT_COUNT
	.align		4
        /*0054*/ 	.byte	0x02, 0x4a
	.zero		1
	.zero		1


	//----- nvinfo : EIATTR_EXIT_INSTR_OFFSETS
	.align		4
        /*0058*/ 	.byte	0x04, 0x1c
        /*005a*/ 	.short	(.L_41 - .L_40)


	//   ....[0]....
.L_40:
        /*005c*/ 	.word	0x00000090


	//   ....[1]....
        /*0060*/ 	.word	0x00000590


	//   ....[2]....
        /*0064*/ 	.word	0x000006e0


	//   ....[3]....
        /*0068*/ 	.word	0x00000870


	//----- nvinfo : EIATTR_CRS_STACK_SIZE
	.align		4
.L_41:
        /*006c*/ 	.byte	0x04, 0x1e
        /*006e*/ 	.short	(.L_43 - .L_42)
.L_42:
        /*0070*/ 	.word	0x00000000


	//----- nvinfo : EIATTR_CBANK_PARAM_SIZE
	.align		4
.L_43:
        /*0074*/ 	.byte	0x03, 0x19
        /*0076*/ 	.short	0x0018


	//----- nvinfo : EIATTR_PARAM_CBANK
	.align		4
        /*0078*/ 	.byte	0x04, 0x0a
        /*007a*/ 	.short	(.L_45 - .L_44)
	.align		4
.L_44:
        /*007c*/ 	.word	index@(.nv.constant0._Z18mergeSort_parallelPiS_ii)
        /*0080*/ 	.short	0x0380
        /*0082*/ 	.short	0x0018


	//----- nvinfo : EIATTR_SW_WAR
	.align		4
.L_45:
        /*0084*/ 	.byte	0x04, 0x36
        /*0086*/ 	.short	(.L_47 - .L_46)
.L_46:
        /*0088*/ 	.word	0x00000008
.L_47:


//--------------------- .nv.info._Z16odd_block_threadPii --------------------------
	.section	.nv.info._Z16odd_block_threadPii,"",@"SHT_CUDA_INFO"
	.sectionflags	@""
	.align	4


	//----- nvinfo : EIATTR_CUDA_API_VERSION
	.align		4
        /*0000*/ 	.byte	0x04, 0x37
        /*0002*/ 	.short	(.L_49 - .L_48)
.L_48:
        /*0004*/ 	.word	0x00000082


	//----- nvinfo : EIATTR_KPARAM_INFO
	.align		4
.L_49:
        /*0008*/ 	.byte	0x04, 0x17
        /*000a*/ 	.short	(.L_51 - .L_50)
.L_50:
        /*000c*/ 	.word	0x00000000
        /*0010*/ 	.short	0x0001
        /*0012*/ 	.short	0x0008
        /*0014*/ 	.byte	0x00, 0xf0, 0x11, 0x00


	//----- nvinfo : EIATTR_KPARAM_INFO
	.align		4
.L_51:
        /*0018*/ 	.byte	0x04, 0x17
        /*001a*/ 	.short	(.L_53 - .L_52)
.L_52:
        /*001c*/ 	.word	0x00000000
        /*0020*/ 	.short	0x0000
        /*0022*/ 	.short	0x0000
        /*0024*/ 	.byte	0x00, 0xf5, 0x21, 0x00


	//----- nvinfo : EIATTR_SPARSE_MMA_MASK
	.align		4
.L_53:
        /*0028*/ 	.byte	0x03, 0x50
        /*002a*/ 	.short	0x0000


	//----- nvinfo : EIATTR_MAXREG_COUNT
	.align		4
        /*002c*/ 	.byte	0x03, 0x1b
        /*002e*/ 	.short	0x00ff


	//----- nvinfo : EIATTR_MERCURY_ISA_VERSION
	.align		4
        /*0030*/ 	.byte	0x03, 0x5f
        /*0032*/ 	.short	0x0101


	//----- nvinfo : EIATTR_VRC_CTA_INIT_COUNT
	.align		4
        /*0034*/ 	.byte	0x02, 0x4a
	.zero		1
	.zero		1


	//----- nvinfo : EIATTR_EXIT_INSTR_OFFSETS
	.align		4
        /*0038*/ 	.byte	0x04, 0x1c
        /*003a*/ 	.short	(.L_55 - .L_54)


	//   ....[0]....
.L_54:
        /*003c*/ 	.word	0x00000090


	//   ....[1]....
        /*0040*/ 	.word	0x00000100


	//   ....[2]....
        /*0044*/ 	.word	0x00000130


	//----- nvinfo : EIATTR_CBANK_PARAM_SIZE
	.align		4
.L_55:
        /*0048*/ 	.byte	0x03, 0x19
        /*004a*/ 	.short	0x000c


	//----- nvinfo : EIATTR_PARAM_CBANK
	.align		4
        /*004c*/ 	.byte	0x04, 0x0a
        /*004e*/ 	.short	(.L_57 - .L_56)
	.align		4
.L_56:
        /*0050*/ 	.word	index@(.nv.constant0._Z16odd_block_threadPii)
        /*0054*/ 	.short	0x0380
        /*0056*/ 	.short	0x000c


	//----- nvinfo : EIATTR_SW_WAR
	.align		4
.L_57:
        /*0058*/ 	.byte	0x04, 0x36
        /*005a*/ 	.short	(.L_59 - .L_58)
.L_58:
        /*005c*/ 	.word	0x00000008
.L_59:


//--------------------- .nv.info._Z17even_block_threadPii --------------------------
	.section	.nv.info._Z17even_block_threadPii,"",@"SHT_CUDA_INFO"
	.sectionflags	@""
	.align	4


	//----- nvinfo : EIATTR_CUDA_API_VERSION
	.align		4
        /*0000*/ 	.byte	0x04, 0x37
        /*0002*/ 	.short	(.L_61 - .L_60)
.L_60:
        /*0004*/ 	.word	0x00000082


	//----- nvinfo : EIATTR_KPARAM_INFO
	.align		4
.L_61:
        /*0008*/ 	.byte	0x04, 0x17
        /*000a*/ 	.short	(.L_63 - .L_62)
.L_62:
        /*000c*/ 	.word	0x00000000
        /*0010*/ 	.short	0x0001
        /*0012*/ 	.short	0x0008
        /*0014*/ 	.byte	0x00, 0xf0, 0x11, 0x00


	//----- nvinfo : EIATTR_KPARAM_INFO
	.align		4
.L_63:
        /*0018*/ 	.byte	0x04, 0x17
        /*001a*/ 	.short	(.L_65 - .L_64)
.L_64:
        /*001c*/ 	.word	0x00000000
        /*0020*/ 	.short	0x0000
        /*0022*/ 	.short	0x0000
        /*0024*/ 	.byte	0x00, 0xf5, 0x21, 0x00


	//----- nvinfo : EIATTR_SPARSE_MMA_MASK
	.align		4
.L_65:
        /*0028*/ 	.byte	0x03, 0x50
        /*002a*/ 	.short	0x0000


	//----- nvinfo : EIATTR_MAXREG_COUNT
	.align		4
        /*002c*/ 	.byte	0x03, 0x1b
        /*002e*/ 	.short	0x00ff


	//----- nvinfo : EIATTR_MERCURY_ISA_VERSION
	.align		4
        /*0030*/ 	.byte	0x03, 0x5f
        /*0032*/ 	.short	0x0101


	//----- nvinfo : EIATTR_VRC_CTA_INIT_COUNT
	.align		4
        /*0034*/ 	.byte	0x02, 0x4a
	.zero		1
	.zero		1


	//----- nvinfo : EIATTR_EXIT_INSTR_OFFSETS
	.align		4
        /*0038*/ 	.byte	0x04, 0x1c
        /*003a*/ 	.short	(.L_67 - .L_66)


	//   ....[0]....
.L_66:
        /*003c*/ 	.word	0x00000090


	//   ....[1]....
        /*0040*/ 	.word	0x00000100


	//   ....[2]....
        /*0044*/ 	.word	0x00000130


	//----- nvinfo : EIATTR_CBANK_PARAM_SIZE
	.align		4
.L_67:
        /*0048*/ 	.byte	0x03, 0x19
        /*004a*/ 	.short	0x000c


	//----- nvinfo : EIATTR_PARAM_CBANK
	.align		4
        /*004c*/ 	.byte	0x04, 0x0a
        /*004e*/ 	.short	(.L_69 - .L_68)
	.align		4
.L_68:
        /*0050*/ 	.word	index@(.nv.constant0._Z17even_block_threadPii)
        /*0054*/ 	.short	0x0380
        /*0056*/ 	.short	0x000c


	//----- nvinfo : EIATTR_SW_WAR
	.align		4
.L_69:
        /*0058*/ 	.byte	0x04, 0x36
        /*005a*/ 	.short	(.L_71 - .L_70)
.L_70:
        /*005c*/ 	.word	0x00000008
.L_71:


//--------------------- .nv.info._Z14odd_only_blockPii --------------------------
	.section	.nv.info._Z14odd_only_blockPii,"",@"SHT_CUDA_INFO"
	.sectionflags	@""
	.align	4


	//----- nvinfo : EIATTR_CUDA_API_VERSION
	.align		4
        /*0000*/ 	.byte	0x04, 0x37
        /*0002*/ 	.short	(.L_73 - .L_72)
.L_72:
        /*0004*/ 	.word	0x00000082


	//----- nvinfo : EIATTR_KPARAM_INFO
	.align		4
.L_73:
        /*0008*/ 	.byte	0x04, 0x17
        /*000a*/ 	.short	(.L_75 - .L_74)
.L_74:
        /*000c*/ 	.word	0x00000000
        /*0010*/ 	.short	0x0001
        /*0012*/ 	.short	0x0008
        /*0014*/ 	.byte	0x00, 0xf0, 0x11, 0x00


	//----- nvinfo : EIATTR_KPARAM_INFO
	.align		4
.L_75:
        /*0018*/ 	.byte	0x04, 0x17
        /*001a*/ 	.short	(.L_77 - .L_76)
.L_76:
        /*001c*/ 	.word	0x00000000
        /*0020*/ 	.short	0x0000
        /*0022*/ 	.short	0x0000
        /*0024*/ 	.byte	0x00, 0xf5, 0x21, 0x00


	//----- nvinfo : EIATTR_SPARSE_MMA_MASK
	.align		4
.L_77:
        /*0028*/ 	.byte	0x03, 0x50
        /*002a*/ 	.short	0x0000


	//----- nvinfo : EIATTR_MAXREG_COUNT
	.align		4
        /*002c*/ 	.byte	0x03, 0x1b
        /*002e*/ 	.short	0x00ff


	//----- nvinfo : EIATTR_MERCURY_ISA_VERSION
	.align		4
        /*0030*/ 	.byte	0x03, 0x5f
        /*0032*/ 	.short	0x0101


	//----- nvinfo : EIATTR_VRC_CTA_INIT_COUNT
	.align		4
        /*0034*/ 	.byte	0x02, 0x4a
	.zero		1
	.zero		1


	//----- nvinfo : EIATTR_EXIT_INSTR_OFFSETS
	.align		4
        /*0038*/ 	.byte	0x04, 0x1c
        /*003a*/ 	.short	(.L_79 - .L_78)


	//   ....[0]....
.L_78:
        /*003c*/ 	.word	0x00000060


	//   ....[1]....
        /*0040*/ 	.word	0x000000d0


	//   ....[2]....
        /*0044*/ 	.word	0x00000100


	//----- nvinfo : EIATTR_CBANK_PARAM_SIZE
	.align		4
.L_79:
        /*0048*/ 	.byte	0x03, 0x19
        /*004a*/ 	.short	0x000c


	//----- nvinfo : EIATTR_PARAM_CBANK
	.align		4
        /*004c*/ 	.byte	0x04, 0x0a
        /*004e*/ 	.short	(.L_81 - .L_80)
	.align		4
.L_80:
        /*0050*/ 	.word	index@(.nv.constant0._Z14odd_only_blockPii)
        /*0054*/ 	.short	0x0380
        /*0056*/ 	.short	0x000c


	//----- nvinfo : EIATTR_SW_WAR
	.align		4
.L_81:
        /*0058*/ 	.byte	0x04, 0x36
        /*005a*/ 	.short	(.L_83 - .L_82)
.L_82:
        /*005c*/ 	.word	0x00000008
.L_83:


//--------------------- .nv.info._Z15even_only_blockPii --------------------------
	.section	.nv.info._Z15even_only_blockPii,"",@"SHT_CUDA_INFO"
	.sectionflags	@""
	.align	4


	//----- nvinfo : EIATTR_CUDA_API_VERSION
	.align		4
        /*0000*/ 	.byte	0x04, 0x37
        /*0002*/ 	.short	(.L_85 - .L_84)
.L_84:
        /*0004*/ 	.word	0x00000082


	//----- nvinfo : EIATTR_KPARAM_INFO
	.align		4
.L_85:
        /*0008*/ 	.byte	0x04, 0x17
        /*000a*/ 	.short	(.L_87 - .L_86)
.L_86:
        /*000c*/ 	.word	0x00000000
        /*0010*/ 	.short	0x0001
        /*0012*/ 	.short	0x0008
        /*0014*/ 	.byte	0x00, 0xf0, 0x11, 0x00


	//----- nvinfo : EIATTR_KPARAM_INFO
	.align		4
.L_87:
        /*0018*/ 	.byte	0x04, 0x17
        /*001a*/ 	.short	(.L_89 - .L_88)
.L_88:
        /*001c*/ 	.word	0x00000000
        /*0020*/ 	.short	0x0000
        /*0022*/ 	.short	0x0000
        /*0024*/ 	.byte	0x00, 0xf5, 0x21, 0x00


	//----- nvinfo : EIATTR_SPARSE_MMA_MASK
	.align		4
.L_89:
        /*0028*/ 	.byte	0x03, 0x50
        /*002a*/ 	.short	0x0000


	//----- nvinfo : EIATTR_MAXREG_COUNT
	.align		4
        /*002c*/ 	.byte	0x03, 0x1b
        /*002e*/ 	.short	0x00ff


	//----- nvinfo : EIATTR_MERCURY_ISA_VERSION
	.align		4
        /*0030*/ 	.byte	0x03, 0x5f
        /*0032*/ 	.short	0x0101


	//----- nvinfo : EIATTR_VRC_CTA_INIT_COUNT
	.align		4
        /*0034*/ 	.byte	0x02, 0x4a
	.zero		1
	.zero		1


	//----- nvinfo : EIATTR_EXIT_INSTR_OFFSETS
	.align		4
        /*0038*/ 	.byte	0x04, 0x1c
        /*003a*/ 	.short	(.L_91 - .L_90)


	//   ....[0]....
.L_90:
        /*003c*/ 	.word	0x00000060


	//   ....[1]....
        /*0040*/ 	.word	0x000000d0


	//   ....[2]....
        /*0044*/ 	.word	0x00000100


	//----- nvinfo : EIATTR_CBANK_PARAM_SIZE
	.align		4
.L_91:
        /*0048*/ 	.byte	0x03, 0x19
        /*004a*/ 	.short	0x000c


	//----- nvinfo : EIATTR_PARAM_CBANK
	.align		4
        /*004c*/ 	.byte	0x04, 0x0a
        /*004e*/ 	.short	(.L_93 - .L_92)
	.align		4
.L_92:
        /*0050*/ 	.word	index@(.nv.constant0._Z15even_only_blockPii)
        /*0054*/ 	.short	0x0380
        /*0056*/ 	.short	0x000c


	//----- nvinfo : EIATTR_SW_WAR
	.align		4
.L_93:
        /*0058*/ 	.byte	0x04, 0x36
        /*005a*/ 	.short	(.L_95 - .L_94)
.L_94:
        /*005c*/ 	.word	0x00000008
.L_95:


//--------------------- .nv.callgraph             --------------------------
	.section	.nv.callgraph,"",@"SHT_CUDA_CALLGRAPH"
	.align	4
	.sectionentsize	8
	.align		4
        /*0000*/ 	.word	0x00000000
	.align		4
        /*0004*/ 	.word	0xffffffff
	.align		4
        /*0008*/ 	.word	0x00000000
	.align		4
        /*000c*/ 	.word	0xfffffffe
	.align		4
        /*0010*/ 	.word	0x00000000
	.align		4
        /*0014*/ 	.word	0xfffffffd
	.align		4
        /*0018*/ 	.word	0x00000000
	.align		4
        /*001c*/ 	.word	0xfffffffc


//--------------------- .text._Z18mergeSort_parallelPiS_ii --------------------------
	.section	.text._Z18mergeSort_parallelPiS_ii,"ax",@progbits
	.align	128
        .global         _Z18mergeSort_parallelPiS_ii
        .type           _Z18mergeSort_parallelPiS_ii,@function
        .size           _Z18mergeSort_parallelPiS_ii,(.L_x_18 - _Z18mergeSort_parallelPiS_ii)
        .other          _Z18mergeSort_parallelPiS_ii,@"STO_CUDA_ENTRY STV_DEFAULT"
_Z18mergeSort_parallelPiS_ii:
.text._Z18mergeSort_parallelPiS_ii:
[----:B------:R-:W-:Y:S01]  /*0000*/  LDC R1, c[0x0][0x37c] ;  /* 0x0000df00ff017b82 */ /* 0x000fe20000000800 */
[----:B------:R-:W0:Y:S07]  /*0010*/  S2R R0, SR_TID.X ;  /* 0x0000000000007919 */ /* 0x000e2e0000002100 */
[----:B------:R-:W0:Y:S08]  /*0020*/  S2UR UR4, SR_CTAID.X ;  /* 0x00000000000479c3 */ /* 0x000e300000002500 */
[----:B------:R-:W0:Y:S08]  /*0030*/  LDC R3, c[0x0][0x360] ;  /* 0x0000d800ff037b82 */ /* 0x000e300000000800 */
[----:B------:R-:W1:Y:S01]  /*0040*/  LDC.64 R6, c[0x0][0x390] ;  /* 0x0000e400ff067b82 */ /* 0x000e620000000a00 */
[----:B0-----:R-:W-:-:S04]  /*0050*/  IMAD R0, R3, UR4, R0 ;  /* 0x0000000403007c24 */ /* 0x001fc8000f8e0200 */
[----:B-1----:R-:W-:-:S04]  /*0060*/  IMAD R0, R0, R7, RZ ;  /* 0x0000000700007224 */ /* 0x002fc800078e02ff */
[----:B------:R-:W-:-:S05]  /*0070*/  IMAD.SHL.U32 R5, R0, 0x2, RZ ;  /* 0x0000000200057824 */ /* 0x000fca00078e00ff */
[----:B------:R-:W-:-:S13]  /*0080*/  ISETP.GE.AND P0, PT, R5, R6, PT ;  /* 0x000000060500720c */ /* 0x000fda0003f06270 */
[----:B------:R-:W-:Y:S05]  /*0090*/  @P0 EXIT ;  /* 0x000000000000094d */ /* 0x000fea0003800000 */
[----:B------:R-:W-:Y:S01]  /*00a0*/  IMAD.IADD R17, R5, 0x1, R7 ;  /* 0x0000000105117824 */ /* 0x000fe200078e0207 */
[----:B------:R-:W0:Y:S01]  /*00b0*/  LDCU.64 UR6, c[0x0][0x358] ;  /* 0x00006b00ff0677ac */ /* 0x000e220008000a00 */
[----:B------:R-:W-:Y:S01]  /*00c0*/  BSSY.RECONVERGENT B0, `(.L_x_0) ;  /* 0x000001e000007945 */ /* 0x000fe20003800200 */
[----:B------:R-:W-:Y:S01]  /*00d0*/  MOV R2, R5 ;  /* 0x0000000500027202 */ /* 0x000fe20000000f00 */
[----:B------:R-:W-:Y:S01]  /*00e0*/  IMAD.MOV.U32 R4, RZ, RZ, R5 ;  /* 0x000000ffff047224 */ /* 0x000fe200078e0005 */
[C---:B------:R-:W-:Y:S02]  /*00f0*/  VIADDMNMX R0, R17.reuse, R7, R6, PT ;  /* 0x0000000711007246 */ /* 0x040fe40003800106 */
[C---:B------:R-:W-:Y:S02]  /*0100*/  VIMNMX R3, PT, PT, R17.reuse, R6, PT ;  /* 0x0000000611037248 */ /* 0x040fe40003fe0100 */
[----:B------:R-:W-:-:S04]  /*0110*/  ISETP.GE.AND P0, PT, R17, R0, PT ;  /* 0x000000001100720c */ /* 0x000fc80003f06270 */
[----:B------:R-:W-:-:S13]  /*0120*/  ISETP.LT.OR P0, PT, R7, 0x1, P0 ;  /* 0x000000010700780c */ /* 0x000fda0000701670 */
[----:B0-----:R-:W-:Y:S05]  /*0130*/  @P0 BRA `(.L_x_1) ;  /* 0x0000000000580947 */ /* 0x001fea0003800000 */
[----:B------:R-:W0:Y:S01]  /*0140*/  LDC.64 R6, c[0x0][0x380] ;  /* 0x0000e000ff067b82 */ /* 0x000e220000000a00 */
[----:B------:R-:W-:-:S07]  /*0150*/  IMAD.MOV.U32 R19, RZ, RZ, R17 ;  /* 0x000000ffff137224 */ /* 0x000fce00078e0011 */
[----:B------:R-:W1:Y:S02]  /*0160*/  LDC.64 R8, c[0x0][0x388] ;  /* 0x0000e200ff087b82 */ /* 0x000e640000000a00 */
.L_x_2:
[----:B0-----:R-:W-:-:S04]  /*0170*/  IMAD.WIDE R10, R4, 0x4, R6 ;  /* 0x00000004040a7825 */ /* 0x001fc800078e0206 */
[----:B------:R-:W-:Y:S02]  /*0180*/  IMAD.WIDE R12, R19, 0x4, R6 ;  /* 0x00000004130c7825 */ /* 0x000fe400078e0206 */
[----:B------:R-:W2:Y:S04]  /*0190*/  LDG.E R10, desc[UR6][R10.64] ;  /* 0x000000060a0a7981 */ /* 0x000ea8000c1e1900 */
[----:B------:R-:W2:Y:S01]  /*01a0*/  LDG.E R13, desc[UR6][R12.64] ;  /* 0x000000060c0d7981 */ /* 0x000ea2000c1e1900 */
[----:B-1----:R-:W-:Y:S01]  /*01b0*/  IMAD.WIDE R14, R2, 0x4, R8 ;  /* 0x00000004020e7825 */ /* 0x002fe200078e0208 */
[----:B------:R-:W-:-:S03]  /*01c0*/  IADD3 R16, PT, PT, R4, 0x1, RZ ;  /* 0x0000000104107810 */ /* 0x000fc60007ffe0ff */
[----:B------:R-:W-:Y:S02]  /*01d0*/  VIADD R21, R19, 0x1 ;  /* 0x0000000113157836 */ /* 0x000fe40000000000 */
[----:B------:R-:W-:Y:S01]  /*01e0*/  VIADD R2, R2, 0x1 ;  /* 0x0000000102027836 */ /* 0x000fe20000000000 */
[CC--:B--2---:R-:W-:Y:S02]  /*01f0*/  ISETP.GE.AND P1, PT, R10.reuse, R13.reuse, PT ;  /* 0x0000000d0a00720c */ /* 0x0c4fe40003f26270 */
[CC--:B------:R-:W-:Y:S02]  /*0200*/  ISETP.GE.AND P0, PT, R10.reuse, R13.reuse, PT ;  /* 0x0000000d0a00720c */ /* 0x0c0fe40003f06270 */
[----:B------:R-:W-:-:S05]  /*0210*/  VIMNMX R23, PT, PT, R10, R13, PT ;  /* 0x0000000d0a177248 */ /* 0x000fca0003fe0100 */
[----:B------:R2:W-:Y:S04]  /*0220*/  STG.E desc[UR6][R14.64], R23 ;  /* 0x000000170e007986 */ /* 0x0005e8000c101906 */
[----:B------:R-:W-:Y:S02]  /*0230*/  @P1 IMAD.MOV R16, RZ, RZ, R4 ;  /* 0x000000ffff101224 */ /* 0x000fe400078e0204 */
[----:B------:R-:W-:Y:S02]  /*0240*/  @!P0 IADD3 R21, PT, PT, R19, RZ, RZ ;  /* 0x000000ff13158210 */ /* 0x000fe40007ffe0ff */
[----:B------:R-:W-:Y:S01]  /*0250*/  IMAD.MOV.U32 R4, RZ, RZ, R16 ;  /* 0x000000ffff047224 */ /* 0x000fe200078e0010 */
[----:B------:R-:W-:Y:S02]  /*0260*/  ISETP.LT.AND P1, PT, R16, R17, PT ;  /* 0x000000111000720c */ /* 0x000fe40003f21270 */
[----:B------:R-:W-:-:S02]  /*0270*/  ISETP.GE.AND P0, PT, R21, R0, PT ;  /* 0x000000001500720c */ /* 0x000fc40003f06270 */
[----:B------:R-:W-:-:S11]  /*0280*/  MOV R19, R21 ;  /* 0x0000001500137202 */ /* 0x000fd60000000f00 */
[----:B--2---:R-:W-:Y:S05]  /*0290*/  @!P0 BRA P1, `(.L_x_2) ;  /* 0xfffffffc00b48947 */ /* 0x004fea000083ffff */
.L_x_1:
[----:B------:R-:W-:Y:S05]  /*02a0*/  BSYNC.RECONVERGENT B0 ;  /* 0x0000000000007941 */ /* 0x000fea0003800200 */
.L_x_0:
[----:B------:R-:W-:Y:S01]  /*02b0*/  ISETP.GT.AND P0, PT, R3, R4, PT ;  /* 0x000000040300720c */ /* 0x000fe20003f04270 */
[----:B------:R-:W-:-:S12]  /*02c0*/  BSSY.RECONVERGENT B0, `(.L_x_3) ;  /* 0x000002b000007945 */ /* 0x000fd80003800200 */
[----:B------:R-:W-:Y:S05]  /*02d0*/  @!P0 BRA `(.L_x_4) ;  /* 0x0000000000a48947 */ /* 0x000fea0003800000 */
[C---:B------:R-:W-:Y:S01]  /*02e0*/  VIADDMNMX R7, R4.reuse, 0x1, R3, !PT ;  /* 0x0000000104077846 */ /* 0x040fe20007800103 */
[----:B------:R-:W-:Y:S04]  /*02f0*/  BSSY.RECONVERGENT B1, `(.L_x_5) ;  /* 0x0000012000017945 */ /* 0x000fe80003800200 */
[----:B------:R-:W-:Y:S02]  /*0300*/  IMAD.IADD R6, R7, 0x1, -R4 ;  /* 0x0000000107067824 */ /* 0x000fe400078e0a04 */
[----:B------:R-:W-:-:S03]  /*0310*/  IMAD.IADD R7, R4, 0x1, -R7 ;  /* 0x0000000104077824 */ /* 0x000fc600078e0a07 */
[----:B------:R-:W-:Y:S02]  /*0320*/  LOP3.LUT P1, R6, R6, 0x3, RZ, 0xc0, !PT ;  /* 0x0000000306067812 */ /* 0x000fe4000782c0ff */
[----:B------:R-:W-:-:S11]  /*0330*/  ISETP.GT.U32.AND P0, PT, R7, -0x4, PT ;  /* 0xfffffffc0700780c */ /* 0x000fd60003f04070 */
[----:B------:R-:W-:Y:S05]  /*0340*/  @!P1 BRA `(.L_x_6) ;  /* 0x0000000000309947 */ /* 0x000fea0003800000 */
[----:B------:R-:W0:Y:S01]  /*0350*/  LDC.64 R8, c[0x0][0x380] ;  /* 0x0000e000ff087b82 */ /* 0x000e220000000a00 */
[----:B------:R-:W-:-:S07]  /*0360*/  IADD3 R14, PT, PT, -R6, RZ, RZ ;  /* 0x000000ff060e7210 */ /* 0x000fce0007ffe1ff */
[----:B------:R-:W1:Y:S02]  /*0370*/  LDC.64 R10, c[0x0][0x388] ;  /* 0x0000e200ff0a7b82 */ /* 0x000e640000000a00 */
.L_x_7:
[----:B0-2---:R-:W-:-:S06]  /*0380*/  IMAD.WIDE R6, R4, 0x4, R8 ;  /* 0x0000000404067825 */ /* 0x005fcc00078e0208 */
[----:B------:R-:W2:Y:S01]  /*0390*/  LDG.E R7, desc[UR6][R6.64] ;  /* 0x0000000606077981 */ /* 0x000ea2000c1e1900 */
[C---:B-1----:R-:W-:Y:S01]  /*03a0*/  IMAD.WIDE R12, R2.reuse, 0x4, R10 ;  /* 0x00000004020c7825 */ /* 0x042fe200078e020a */
[----:B------:R-:W-:-:S03]  /*03b0*/  IADD3 R2, PT, PT, R2, 0x1, RZ ;  /* 0x0000000102027810 */ /* 0x000fc60007ffe0ff */
[----:B------:R-:W-:Y:S02]  /*03c0*/  VIADD R14, R14, 0x1 ;  /* 0x000000010e0e7836 */ /* 0x000fe40000000000 */
[----:B------:R-:W-:-:S03]  /*03d0*/  VIADD R4, R4, 0x1 ;  /* 0x0000000104047836 */ /* 0x000fc60000000000 */
[----:B------:R-:W-:Y:S01]  /*03e0*/  ISETP.NE.AND P1, PT, R14, RZ, PT ;  /* 0x000000ff0e00720c */ /* 0x000fe20003f25270 */
[----:B--2---:R2:W-:-:S12]  /*03f0*/  STG.E desc[UR6][R12.64], R7 ;  /* 0x000000070c007986 */ /* 0x0045d8000c101906 */
[----:B------:R-:W-:Y:S05]  /*0400*/  @P1 BRA `(.L_x_7) ;  /* 0xfffffffc00dc1947 */ /* 0x000fea000383ffff */
.L_x_6:
[----:B------:R-:W-:Y:S05]  /*0410*/  BSYNC.RECONVERGENT B1 ;  /* 0x0000000000017941 */ /* 0x000fea0003800200 */
.L_x_5:
[----:B------:R-:W-:Y:S05]  /*0420*/  @P0 BRA `(.L_x_4) ;  /* 0x0000000000500947 */ /* 0x000fea0003800000 */
[----:B------:R-:W0:Y:S08]  /*0430*/  LDC.64 R8, c[0x0][0x380] ;  /* 0x0000e000ff087b82 */ /* 0x000e300000000a00 */
[----:B--2---:R-:W1:Y:S01]  /*0440*/  LDC.64 R6, c[0x0][0x388] ;  /* 0x0000e200ff067b82 */ /* 0x004e620000000a00 */
[----:B0-----:R-:W-:-:S05]  /*0450*/  IADD3 R8, P1, PT, R8, 0x8, RZ ;  /* 0x0000000808087810 */ /* 0x001fca0007f3e0ff */
[----:B------:R-:W-:Y:S01]  /*0460*/  IMAD.X R9, RZ, RZ, R9, P1 ;  /* 0x000000ffff097224 */ /* 0x000fe200008e0609 */
[----:B-1----:R-:W-:-:S05]  /*0470*/  IADD3 R6, P0, PT, R6, 0x8, RZ ;  /* 0x0000000806067810 */ /* 0x002fca0007f1e0ff */
[----:B------:R-:W-:-:S08]  /*0480*/  IMAD.X R7, RZ, RZ, R7, P0 ;  /* 0x000000ffff077224 */ /* 0x000fd000000e0607 */
.L_x_8:
[----:B------:R-:W-:-:S05]  /*0490*/  IMAD.WIDE R12, R4, 0x4, R8 ;  /* 0x00000004040c7825 */ /* 0x000fca00078e0208 */
[----:B0-----:R-:W2:Y:S01]  /*04a0*/  LDG.E R15, desc[UR6][R12.64+-0x8] ;  /* 0xfffff8060c0f7981 */ /* 0x001ea2000c1e1900 */
[----:B------:R-:W-:-:S05]  /*04b0*/  IMAD.WIDE R10, R2, 0x4, R6 ;  /* 0x00000004020a7825 */ /* 0x000fca00078e0206 */
[----:B--2---:R0:W-:Y:S04]  /*04c0*/  STG.E desc[UR6][R10.64+-0x8], R15 ;  /* 0xfffff80f0a007986 */ /* 0x0041e8000c101906 */
[----:B------:R-:W2:Y:S04]  /*04d0*/  LDG.E R17, desc[UR6][R12.64+-0x4] ;  /* 0xfffffc060c117981 */ /* 0x000ea8000c1e1900 */
[----:B--2---:R0:W-:Y:S04]  /*04e0*/  STG.E desc[UR6][R10.64+-0x4], R17 ;  /* 0xfffffc110a007986 */ /* 0x0041e8000c101906 */
[----:B------:R-:W2:Y:S04]  /*04f0*/  LDG.E R19, desc[UR6][R12.64] ;  /* 0x000000060c137981 */ /* 0x000ea8000c1e1900 */
[----:B--2---:R0:W-:Y:S04]  /*0500*/  STG.E desc[UR6][R10.64], R19 ;  /* 0x000000130a007986 */ /* 0x0041e8000c101906 */
[----:B------:R-:W2:Y:S01]  /*0510*/  LDG.E R21, desc[UR6][R12.64+0x4] ;  /* 0x000004060c157981 */ /* 0x000ea2000c1e1900 */
[----:B------:R-:W-:Y:S01]  /*0520*/  IADD3 R4, PT, PT, R4, 0x4, RZ ;  /* 0x0000000404047810 */ /* 0x000fe20007ffe0ff */
[----:B------:R-:W-:-:S03]  /*0530*/  VIADD R2, R2, 0x4 ;  /* 0x0000000402027836 */ /* 0x000fc60000000000 */
[----:B------:R-:W-:Y:S01]  /*0540*/  ISETP.GE.AND P0, PT, R4, R3, PT ;  /* 0x000000030400720c */ /* 0x000fe20003f06270 */
[----:B--2---:R0:W-:-:S12]  /*0550*/  STG.E desc[UR6][R10.64+0x4], R21 ;  /* 0x000004150a007986 */ /* 0x0041d8000c101906 */
[----:B------:R-:W-:Y:S05]  /*0560*/  @!P0 BRA `(.L_x_8) ;  /* 0xfffffffc00c88947 */ /* 0x000fea000383ffff */
.L_x_4:
[----:B------:R-:W-:Y:S05]  /*0570*/  BSYNC.RECONVERGENT B0 ;  /* 0x0000000000007941 */ /* 0x000fea0003800200 */
.L_x_3:
[----:B------:R-:W-:-:S13]  /*0580*/  ISETP.GE.AND P0, PT, R5, R0, PT ;  /* 0x000000000500720c */ /* 0x000fda0003f06270 */
[----:B------:R-:W-:Y:S05]  /*0590*/  @P0 EXIT ;  /* 0x000000000000094d */ /* 0x000fea0003800000 */
[--C-:B------:R-:W-:Y:S01]  /*05a0*/  IMAD.IADD R2, R0, 0x1, -R5.reuse ;  /* 0x0000000100027824 */ /* 0x100fe200078e0a05 */
[----:B------:R-:W-:Y:S01]  /*05b0*/  IADD3 R3, PT, PT, R5, -R0, RZ ;  /* 0x8000000005037210 */ /* 0x000fe20007ffe0ff */
[----:B------:R-:W-:Y:S01]  /*05c0*/  BSSY.RECONVERGENT B0, `(.L_x_9) ;  /* 0x0000011000007945 */ /* 0x000fe20003800200 */
[----:B0-----:R-:W-:Y:S02]  /*05d0*/  IMAD.MOV.U32 R11, RZ, RZ, R5 ;  /* 0x000000ffff0b7224 */ /* 0x001fe400078e0005 */
[----:B------:R-:W-:Y:S02]  /*05e0*/  LOP3.LUT P1, R2, R2, 0x3, RZ, 0xc0, !PT ;  /* 0x0000000302027812 */ /* 0x000fe4000782c0ff */
[----:B------:R-:W-:-:S11]  /*05f0*/  ISETP.GT.U32.AND P0, PT, R3, -0x4, PT ;  /* 0xfffffffc0300780c */ /* 0x000fd60003f04070 */
[----:B------:R-:W-:Y:S05]  /*0600*/  @!P1 BRA `(.L_x_10) ;  /* 0x0000000000309947 */ /* 0x000fea0003800000 */
[----:B--2---:R-:W0:Y:S01]  /*0610*/  LDC.64 R6, c[0x0][0x380] ;  /* 0x0000e000ff067b82 */ /* 0x004e220000000a00 */
[----:B------:R-:W-:Y:S01]  /*0620*/  IADD3 R10, PT, PT, -R2, RZ, RZ ;  /* 0x000000ff020a7210 */ /* 0x000fe20007ffe1ff */
[----:B------:R-:W-:-:S06]  /*0630*/  IMAD.MOV.U32 R11, RZ, RZ, R5 ;  /* 0x000000ffff0b7224 */ /* 0x000fcc00078e0005 */
[----:B------:R-:W1:Y:S02]  /*0640*/  LDC.64 R8, c[0x0][0x388] ;  /* 0x0000e200ff087b82 */ /* 0x000e640000000a00 */
.L_x_11:
[----:B-1-3--:R-:W-:-:S06]  /*0650*/  IMAD.WIDE R4, R11, 0x4, R8 ;  /* 0x000000040b047825 */ /* 0x00afcc00078e0208 */
[----:B------:R-:W2:Y:S01]  /*0660*/  LDG.E R5, desc[UR6][R4.64] ;  /* 0x0000000604057981 */ /* 0x000ea2000c1e1900 */
[----:B0-----:R-:W-:Y:S01]  /*0670*/  IMAD.WIDE R2, R11, 0x4, R6 ;  /* 0x000000040b027825 */ /* 0x001fe200078e0206 */
[----:B------:R-:W-:-:S03]  /*0680*/  IADD3 R10, PT, PT, R10, 0x1, RZ ;  /* 0x000000010a0a7810 */ /* 0x000fc60007ffe0ff */
[----:B------:R-:W-:Y:S01]  /*0690*/  VIADD R11, R11, 0x1 ;  /* 0x000000010b0b7836 */ /* 0x000fe20000000000 */
[----:B------:R-:W-:Y:S01]  /*06a0*/  ISETP.NE.AND P1, PT, R10, RZ, PT ;  /* 0x000000ff0a00720c */ /* 0x000fe20003f25270 */
[----:B--2---:R3:W-:-:S12]  /*06b0*/  STG.E desc[UR6][R2.64], R5 ;  /* 0x0000000502007986 */ /* 0x0047d8000c101906 */
[----:B------:R-:W-:Y:S05]  /*06c0*/  @P1 BRA `(.L_x_11) ;  /* 0xfffffffc00e01947 */ /* 0x000fea000383ffff */
.L_x_10:
[----:B------:R-:W-:Y:S05]  /*06d0*/  BSYNC.RECONVERGENT B0 ;  /* 0x0000000000007941 */ /* 0x000fea0003800200 */
.L_x_9:
[----:B------:R-:W-:Y:S05]  /*06e0*/  @P0 EXIT ;  /* 0x000000000000094d */ /* 0x000fea0003800000 */
[----:B------:R-:W0:Y:S01]  /*06f0*/  LDCU.128 UR8, c[0x0][0x380] ;  /* 0x00007000ff0877ac */ /* 0x000e220008000c00 */
[----:B------:R-:W-:Y:S01]  /*0700*/  IADD3 R0, PT, PT, -R0, R11, RZ ;  /* 0x0000000b00007210 */ /* 0x000fe20007ffe1ff */
[----:B0-----:R-:W-:Y:S02]  /*0710*/  UIADD3 UR4, UP0, UPT, UR10, 0x8, URZ ;  /* 0x000000080a047890 */ /* 0x001fe4000ff1e0ff */
[----:B------:R-:W-:Y:S02]  /*0720*/  UIADD3 UR8, UP1, UPT, UR8, 0x8, URZ ;  /* 0x0000000808087890 */ /* 0x000fe4000ff3e0ff */
[----:B------:R-:W-:Y:S02]  /*0730*/  UIADD3.X UR5, UPT, UPT, URZ, UR11, URZ, UP0, !UPT ;  /* 0x0000000bff057290 */ /* 0x000fe400087fe4ff */
[----:B------:R-:W-:-:S12]  /*0740*/  UIADD3.X UR9, UPT, UPT, URZ, UR9, URZ, UP1, !UPT ;  /* 0x00000009ff097290 */ /* 0x000fd80008ffe4ff */
.L_x_12:
[----:B---3--:R-:W-:Y:S01]  /*0750*/  MOV R3, UR5 ;  /* 0x0000000500037c02 */ /* 0x008fe20008000f00 */
[----:B------:R-:W-:-:S04]  /*0760*/  IMAD.U32 R2, RZ, RZ, UR4 ;  /* 0x00000004ff027e24 */ /* 0x000fc8000f8e00ff */
[----:B------:R-:W-:-:S05]  /*0770*/  IMAD.WIDE R2, R11, 0x4, R2 ;  /* 0x000000040b027825 */ /* 0x000fca00078e0202 */
[----:B0-2---:R-:W2:Y:S01]  /*0780*/  LDG.E R7, desc[UR6][R2.64+-0x8] ;  /* 0xfffff80602077981 */ /* 0x005ea2000c1e1900 */
[----:B------:R-:W-:Y:S01]  /*0790*/  MOV R5, UR9 ;  /* 0x0000000900057c02 */ /* 0x000fe20008000f00 */
[----:B------:R-:W-:-:S04]  /*07a0*/  IMAD.U32 R4, RZ, RZ, UR8 ;  /* 0x00000008ff047e24 */ /* 0x000fc8000f8e00ff */
[----:B------:R-:W-:-:S05]  /*07b0*/  IMAD.WIDE R4, R11, 0x4, R4 ;  /* 0x000000040b047825 */ /* 0x000fca00078e0204 */
[----:B--2---:R0:W-:Y:S04]  /*07c0*/  STG.E desc[UR6][R4.64+-0x8], R7 ;  /* 0xfffff80704007986 */ /* 0x0041e8000c101906 */
[----:B------:R-:W2:Y:S04]  /*07d0*/  LDG.E R9, desc[UR6][R2.64+-0x4] ;  /* 0xfffffc0602097981 */ /* 0x000ea8000c1e1900 */
[----:B--2---:R0:W-:Y:S04]  /*07e0*/  STG.E desc[UR6][R4.64+-0x4], R9 ;  /* 0xfffffc0904007986 */ /* 0x0041e8000c101906 */
[----:B------:R-:W2:Y:S04]  /*07f0*/  LDG.E R13, desc[UR6][R2.64] ;  /* 0x00000006020d7981 */ /* 0x000ea8000c1e1900 */
[----:B--2---:R0:W-:Y:S04]  /*0800*/  STG.E desc[UR6][R4.64], R13 ;  /* 0x0000000d04007986 */ /* 0x0041e8000c101906 */
[----:B------:R-:W2:Y:S01]  /*0810*/  LDG.E R15, desc[UR6][R2.64+0x4] ;  /* 0x00000406020f7981 */ /* 0x000ea2000c1e1900 */
[----:B------:R-:W-:Y:S01]  /*0820*/  VIADD R0, R0, 0x4 ;  /* 0x0000000400007836 */ /* 0x000fe20000000000 */
[----:B------:R-:W-:-:S04]  /*0830*/  IADD3 R11, PT, PT, R11, 0x4, RZ ;  /* 0x000000040b0b7810 */ /* 0x000fc80007ffe0ff */
[----:B------:R-:W-:Y:S01]  /*0840*/  ISETP.NE.AND P0, PT, R0, RZ, PT ;  /* 0x000000ff0000720c */ /* 0x000fe20003f05270 */
[----:B--2---:R0:W-:-:S12]  /*0850*/  STG.E desc[UR6][R4.64+0x4], R15 ;  /* 0x0000040f04007986 */ /* 0x0041d8000c101906 */
[----:B------:R-:W-:Y:S05]  /*0860*/  @P0 BRA `(.L_x_12) ;  /* 0xfffffffc00b80947 */ /* 0x000fea000383ffff */
[----:B------:R-:W-:Y:S05]  /*0870*/  EXIT ;  /* 0x000000000000794d */ /* 0x000fea0003800000 */
.L_x_13:
[----:B------:R-:W-:-:S00]  /*0880*/  BRA `(.L_x_13) ;  /* 0xfffffffc00fc7947 */ /* 0x000fc0000383ffff */
[----:B------:R-:W-:-:S00]  /*0890*/  NOP ;  /* 0x0000000000007918 */ /* 0x000fc00000000000 */
        /* <DEDUP_REMOVED lines=14> */
.L_x_18:


//--------------------- .text._Z16odd_block_threadPii --------------------------
	.section	.text._Z16odd_block_threadPii,"ax",@progbits
	.align	128
        .global         _Z16odd_block_threadPii
        .type           _Z16odd_block_threadPii,@function
        .size           _Z16odd_block_threadPii,(.L_x_19 - _Z16odd_block_threadPii)
        .other          _Z16odd_block_threadPii,@"STO_CUDA_ENTRY STV_DEFAULT"
_Z16odd_block_threadPii:
.text._Z16odd_block_threadPii:
[----:B------:R-:W-:Y:S01]  /*0000*/  LDC R1, c[0x0][0x37c] ;  /* 0x0000df00ff017b82 */ /* 0x000fe20000000800 */
[----:B------:R-:W0:Y:S07]  /*0010*/  S2R R0, SR_TID.X ;  /* 0x0000000000007919 */ /* 0x000e2e0000002100 */
[----:B------:R-:W0:Y:S01]  /*0020*/  S2UR UR5, SR_CTAID.X ;  /* 0x00000000000579c3 */ /* 0x000e220000002500 */
[----:B------:R-:W1:Y:S07]  /*0030*/  LDCU UR4, c[0x0][0x388] ;  /* 0x00007100ff0477ac */ /* 0x000e6e0008000800 */
[----:B------:R-:W0:Y:S01]  /*0040*/  LDC R3, c[0x0][0x360] ;  /* 0x0000d800ff037b82 */ /* 0x000e220000000800 */
[----:B-1----:R-:W-:Y:S01]  /*0050*/  UIADD3 UR4, UPT, UPT, UR4, -0x2, URZ ;  /* 0xfffffffe04047890 */ /* 0x002fe2000fffe0ff */
[----:B0-----:R-:W-:-:S05]  /*0060*/  IMAD R0, R3, UR5, R0 ;  /* 0x0000000503007c24 */ /* 0x001fca000f8e0200 */
[----:B------:R-:W-:-:S04]  /*0070*/  SHF.L.U32 R5, R0, 0x1, RZ ;  /* 0x0000000100057819 */ /* 0x000fc800000006ff */
[----:B------:R-:W-:-:S13]  /*0080*/  ISETP.GE.AND P0, PT, R5, UR4, PT ;  /* 0x0000000405007c0c */ /* 0x000fda000bf06270 */
[----:B------:R-:W-:Y:S05]  /*0090*/  @P0 EXIT ;  /* 0x000000000000094d */ /* 0x000fea0003800000 */
[----:B------:R-:W0:Y:S01]  /*00a0*/  LDC.64 R2, c[0x0][0x380] ;  /* 0x0000e000ff027b82 */ /* 0x000e220000000a00 */
[----:B------:R-:W1:Y:S01]  /*00b0*/  LDCU.64 UR4, c[0x0][0x358] ;  /* 0x00006b00ff0477ac */ /* 0x000e620008000a00 */
[----:B0-----:R-:W-:-:S05]  /*00c0*/  IMAD.WIDE R2, R5, 0x4, R2 ;  /* 0x0000000405027825 */ /* 0x001fca00078e0202 */
[----:B-1----:R-:W2:Y:S04]  /*00d0*/  LDG.E R5, desc[UR4][R2.64+0x4] ;  /* 0x0000040402057981 */ /* 0x002ea8000c1e1900 */
[----:B------:R-:W2:Y:S02]  /*00e0*/  LDG.E R0, desc[UR4][R2.64+0x8] ;  /* 0x0000080402007981 */ /* 0x000ea4000c1e1900 */
[----:B--2---:R-:W-:-:S13]  /*00f0*/  ISETP.GT.AND P0, PT, R5, R0, PT ;  /* 0x000000000500720c */ /* 0x004fda0003f04270 */
[----:B------:R-:W-:Y:S05]  /*0100*/  @!P0 EXIT ;  /* 0x000000000000894d */ /* 0x000fea0003800000 */
[----:B------:R-:W-:Y:S04]  /*0110*/  STG.E desc[UR4][R2.64+0x4], R0 ;  /* 0x0000040002007986 */ /* 0x000fe8000c101904 */
[----:B------:R-:W-:Y:S01]  /*0120*/  STG.E desc[UR4][R2.64+0x8], R5 ;  /* 0x0000080502007986 */ /* 0x000fe2000c101904 */
[----:B------:R-:W-:Y:S05]  /*0130*/  EXIT ;  /* 0x000000000000794d */ /* 0x000fea0003800000 */
.L_x_14:
        /* <DEDUP_REMOVED lines=12> */
.L_x_19:


//--------------------- .text._Z17even_block_threadPii --------------------------
	.section	.text._Z17even_block_threadPii,"ax",@progbits
	.align	128
        .global         _Z17even_block_threadPii
        .type           _Z17even_block_threadPii,@function
        .size           _Z17even_block_threadPii,(.L_x_20 - _Z17even_block_threadPii)
        .other          _Z17even_block_threadPii,@"STO_CUDA_ENTRY STV_DEFAULT"
_Z17even_block_threadPii:
.text._Z17even_block_threadPii:
        /* <DEDUP_REMOVED lines=8> */
[----:B------:R-:W-:-:S13]  /*0080*/  ISETP.GT.AND P0, PT, R5, UR4, PT ;  /* 0x0000000405007c0c */ /* 0x000fda000bf04270 */
        /* <DEDUP_REMOVED lines=11> */
.L_x_15:
        /* <DEDUP_REMOVED lines=12> */
.L_x_20:


//--------------------- .text._Z14odd_only_blockPii --------------------------
	.section	.text._Z14odd_only_blockPii,"ax",@progbits
	.align	128
        .global         _Z14odd_only_blockPii
        .type           _Z14odd_only_blockPii,@function
        .size           _Z14odd_only_blockPii,(.L_x_21 - _Z14odd_only_blockPii)
        .other          _Z14odd_only_blockPii,@"STO_CUDA_ENTRY STV_DEFAULT"
_Z14odd_only_blockPii:
.text._Z14odd_only_blockPii:
[----:B------:R-:W-:Y:S01]  /*0000*/  LDC R1, c[0x0][0x37c] ;  /* 0x0000df00ff017b82 */ /* 0x000fe20000000800 */
[----:B------:R-:W0:Y:S01]  /*0010*/  S2R R5, SR_CTAID.X ;  /* 0x0000000000057919 */ /* 0x000e220000002500 */
[----:B------:R-:W1:Y:S02]  /*0020*/  LDCU UR4, c[0x0][0x388] ;  /* 0x00007100ff0477ac */ /* 0x000e640008000800 */
[----:B-1----:R-:W-:Y:S01]  /*0030*/  UIADD3 UR4, UPT, UPT, UR4, -0x2, URZ ;  /* 0xfffffffe04047890 */ /* 0x002fe2000fffe0ff */
[----:B0-----:R-:W-:-:S05]  /*0040*/  SHF.L.U32 R5, R5, 0x1, RZ ;  /* 0x0000000105057819 */ /* 0x001fca00000006ff */
[----:B------:R-:W-:-:S13]  /*0050*/  ISETP.GE.AND P0, PT, R5, UR4, PT ;  /* 0x0000000405007c0c */ /* 0x000fda000bf06270 */
[----:B------:R-:W-:Y:S05]  /*0060*/  @P0 EXIT ;  /* 0x000000000000094d */ /* 0x000fea0003800000 */
[----:B------:R-:W0:Y:S01]  /*0070*/  LDC.64 R2, c[0x0][0x380] ;  /* 0x0000e000ff027b82 */ /* 0x000e220000000a00 */
[----:B------:R-:W1:Y:S01]  /*0080*/  LDCU.64 UR4, c[0x0][0x358] ;  /* 0x00006b00ff0477ac */ /* 0x000e620008000a00 */
[----:B0-----:R-:W-:-:S05]  /*0090*/  IMAD.WIDE.U32 R2, R5, 0x4, R2 ;  /* 0x0000000405027825 */ /* 0x001fca00078e0002 */
[----:B-1----:R-:W2:Y:S04]  /*00a0*/  LDG.E R5, desc[UR4][R2.64+0x4] ;  /* 0x0000040402057981 */ /* 0x002ea8000c1e1900 */
[----:B------:R-:W2:Y:S02]  /*00b0*/  LDG.E R0, desc[UR4][R2.64+0x8] ;  /* 0x0000080402007981 */ /* 0x000ea4000c1e1900 */
[----:B--2---:R-:W-:-:S13]  /*00c0*/  ISETP.GT.AND P0, PT, R5, R0, PT ;  /* 0x000000000500720c */ /* 0x004fda0003f04270 */
[----:B------:R-:W-:Y:S05]  /*00d0*/  @!P0 EXIT ;  /* 0x000000000000894d */ /* 0x000fea0003800000 */
[----:B------:R-:W-:Y:S04]  /*00e0*/  STG.E desc[UR4][R2.64+0x4], R0 ;  /* 0x0000040002007986 */ /* 0x000fe8000c101904 */
[----:B------:R-:W-:Y:S01]  /*00f0*/  STG.E desc[UR4][R2.64+0x8], R5 ;  /* 0x0000080502007986 */ /* 0x000fe2000c101904 */
[----:B------:R-:W-:Y:S05]  /*0100*/  EXIT ;  /* 0x000000000000794d */ /* 0x000fea0003800000 */
.L_x_16:
        /* <DEDUP_REMOVED lines=15> */
.L_x_21:


//--------------------- .text._Z15even_only_blockPii --------------------------
	.section	.text._Z15even_only_blockPii,"ax",@progbits
	.align	128
        .global         _Z15even_only_blockPii
        .type           _Z15even_only_blockPii,@function
        .size           _Z15even_only_blockPii,(.L_x_22 - _Z15even_only_blockPii)
        .other          _Z15even_only_blockPii,@"STO_CUDA_ENTRY STV_DEFAULT"
_Z15even_only_blockPii:
.text._Z15even_only_blockPii:
[----:B------:R-:W-:Y:S01]  /*0000*/  LDC R1, c[0x0][0x37c] ;  /* 0x0000df00ff017b82 */ /* 0x000fe20000000800 */
[----:B------:R-:W0:Y:S01]  /*0010*/  S2R R5, SR_CTAID.X ;  /* 0x0000000000057919 */ /* 0x000e220000002500 */
[----:B------:R-:W1:Y:S02]  /*0020*/  LDCU UR4, c[0x0][0x388] ;  /* 0x00007100ff0477ac */ /* 0x000e640008000800 */
[----:B-1----:R-:W-:Y:S01]  /*0030*/  UIADD3 UR4, UPT, UPT, UR4, -0x2, URZ ;  /* 0xfffffffe04047890 */ /* 0x002fe2000fffe0ff */
[----:B0-----:R-:W-:-:S05]  /*0040*/  SHF.L.U32 R5, R5, 0x1, RZ ;  /* 0x0000000105057819 */ /* 0x001fca00000006ff */
[----:B------:R-:W-:-:S13]  /*0050*/  ISETP.GT.AND P0, PT, R5, UR4, PT ;  /* 0x0000000405007c0c */ /* 0x000fda000bf04270 */
        /* <DEDUP_REMOVED lines=11> */
.L_x_17:
        /* <DEDUP_REMOVED lines=15> */
.L_x_22:


//--------------------- .nv.shared.reserved.0     --------------------------
	.section	.nv.shared.reserved.0,"aw",@nobits
	.weak		__nv_reservedSMEM_offset_0_alias
	.size		__nv_reservedSMEM_offset_0_alias, 0, 64
	.other		__nv_reservedSMEM_offset_0_alias,@"STO_CUDA_RESERVED_SHARED STV_DEFAULT"
__nv_reservedSMEM_offset_0_alias:
	.zero		0
	.zero		64


//--------------------- .nv.constant0._Z18mergeSort_parallelPiS_ii --------------------------
	.section	.nv.constant0._Z18mergeSort_parallelPiS_ii,"a",@progbits
	.sectionflags	@""
	.align	4
.nv.constant0._Z18mergeSort_parallelPiS_ii:
	.zero		920


//--------------------- .nv.constant0._Z16odd_block_threadPii --------------------------
	.section	.nv.constant0._Z16odd_block_threadPii,"a",@progbits
	.sectionflags	@""
	.align	4
.nv.constant0._Z16odd_block_threadPii:
	.zero		908


//--------------------- .nv.constant0._Z17even_block_threadPii --------------------------
	.section	.nv.constant0._Z17even_block_threadPii,"a",@progbits
	.sectionflags	@""
	.align	4
.nv.constant0._Z17even_block_threadPii:
	.zero		908


//--------------------- .nv.constant0._Z14odd_only_blockPii --------------------------
	.section	.nv.constant0._Z14odd_only_blockPii,"a",@progbits
	.sectionflags	@""
	.align	4
.nv.constant0._Z14odd_only_blockPii:
	.zero		908


//--------------------- .nv.constant0._Z15even_only_blockPii --------------------------
	.section	.nv.constant0._Z15even_only_blockPii,"a",@progbits
	.sectionflags	@""
	.align	4
.nv.constant0._Z15even_only_blockPii:
	.zero		908


//--------------------- SYMBOLS --------------------------

	.type		.nv.reservedSmem.offset0,@object
	.size		.nv.reservedSmem.offset0,0x4
